//
// Generated by NVIDIA NVVM Compiler
//
// Compiler Build ID: CL-36424714
// Cuda compilation tools, release 13.0, V13.0.88
// Based on NVVM 20.0.0
//

.version 9.0
.target sm_100
.address_size 64

	// .globl	_Z10initRandomiiP17curandStateXORWOW
.global .align 4 .b8 precalc_xorwow_matrix[102400];
.global .align 4 .b8 precalc_xorwow_offset_matrix[102400];
.global .align 4 .b8 mrg32k3aM1[2304];
.global .align 4 .b8 mrg32k3aM2[2304];
.global .align 4 .b8 mrg32k3aM1SubSeq[2016];
.global .align 4 .b8 mrg32k3aM2SubSeq[2016];
.global .align 4 .b8 mrg32k3aM1Seq[2304];
.global .align 4 .b8 mrg32k3aM2Seq[2304];
.const .align 8 .b8 __cr_lgamma_table[72];

.visible .entry _Z10initRandomiiP17curandStateXORWOW(
	.param .u32 _Z10initRandomiiP17curandStateXORWOW_param_0,
	.param .u32 _Z10initRandomiiP17curandStateXORWOW_param_1,
	.param .u64 .ptr .align 1 _Z10initRandomiiP17curandStateXORWOW_param_2
)
{
	.reg .pred 	%p<27>;
	.reg .b32 	%r<415>;
	.reg .b64 	%rd<18>;

	ld.param.u32 	%r184, [_Z10initRandomiiP17curandStateXORWOW_param_0];
	ld.param.u32 	%r185, [_Z10initRandomiiP17curandStateXORWOW_param_1];
	ld.param.u64 	%rd8, [_Z10initRandomiiP17curandStateXORWOW_param_2];
	mov.u32 	%r187, %ctaid.x;
	mov.u32 	%r188, %ntid.x;
	mov.u32 	%r189, %tid.x;
	mad.lo.s32 	%r1, %r187, %r188, %r189;
	mov.u32 	%r190, %ctaid.y;
	mov.u32 	%r191, %ntid.y;
	mov.u32 	%r192, %tid.y;
	mad.lo.s32 	%r193, %r190, %r191, %r192;
	setp.ge.s32 	%p1, %r1, %r184;
	setp.ge.s32 	%p2, %r193, %r185;
	or.pred  	%p3, %p1, %p2;
	@%p3 bra 	$L__BB0_44;
	cvta.to.global.u64 	%rd9, %rd8;
	mad.lo.s32 	%r194, %r193, %r184, %r1;
	cvt.s64.s32 	%rd17, %r194;
	mul.wide.s32 	%rd10, %r194, 48;
	add.s64 	%rd2, %rd9, %rd10;
	mov.b32 	%r195, 1593684748;
	mov.b32 	%r196, 832094735;
	st.global.v2.u32 	[%rd2], {%r196, %r195};
	mov.b32 	%r197, -123459836;
	mov.b32 	%r198, 1111207954;
	st.global.v2.u32 	[%rd2+8], {%r198, %r197};
	mov.b32 	%r199, 1476011280;
	mov.b32 	%r200, -589760388;
	st.global.v2.u32 	[%rd2+16], {%r200, %r199};
	setp.eq.s32 	%p4, %r194, 0;
	@%p4 bra 	$L__BB0_43;
	mov.b32 	%r321, 0;
	mov.u64 	%rd12, precalc_xorwow_matrix;
$L__BB0_3:
	and.b64  	%rd4, %rd17, 3;
	setp.eq.s64 	%p5, %rd4, 0;
	@%p5 bra 	$L__BB0_42;
	mul.wide.u32 	%rd11, %r321, 3200;
	add.s64 	%rd5, %rd12, %rd11;
	cvt.u32.u64 	%r4, %rd4;
	mov.b32 	%r322, 0;
$L__BB0_5:
	mov.b32 	%r335, 0;
	mov.u32 	%r336, %r335;
	mov.u32 	%r337, %r335;
	mov.u32 	%r338, %r335;
	mov.u32 	%r339, %r335;
	mov.u32 	%r328, %r335;
$L__BB0_6:
	mul.wide.u32 	%rd13, %r328, 4;
	add.s64 	%rd14, %rd2, %rd13;
	ld.global.u32 	%r12, [%rd14+4];
	shl.b32 	%r13, %r328, 5;
	mov.b32 	%r334, 0;
$L__BB0_7:
	.pragma "nounroll";
	shr.u32 	%r205, %r12, %r334;
	and.b32  	%r206, %r205, 1;
	setp.eq.b32 	%p6, %r206, 1;
	not.pred 	%p7, %p6;
	add.s32 	%r207, %r13, %r334;
	mul.lo.s32 	%r208, %r207, 5;
	mul.wide.u32 	%rd15, %r208, 4;
	add.s64 	%rd6, %rd5, %rd15;
	@%p7 bra 	$L__BB0_9;
	ld.global.u32 	%r209, [%rd6];
	xor.b32  	%r339, %r339, %r209;
	ld.global.u32 	%r210, [%rd6+4];
	xor.b32  	%r338, %r338, %r210;
	ld.global.u32 	%r211, [%rd6+8];
	xor.b32  	%r337, %r337, %r211;
	ld.global.u32 	%r212, [%rd6+12];
	xor.b32  	%r336, %r336, %r212;
	ld.global.u32 	%r213, [%rd6+16];
	xor.b32  	%r335, %r335, %r213;
$L__BB0_9:
	and.b32  	%r215, %r205, 2;
	setp.eq.s32 	%p8, %r215, 0;
	@%p8 bra 	$L__BB0_11;
	ld.global.u32 	%r216, [%rd6+20];
	xor.b32  	%r339, %r339, %r216;
	ld.global.u32 	%r217, [%rd6+24];
	xor.b32  	%r338, %r338, %r217;
	ld.global.u32 	%r218, [%rd6+28];
	xor.b32  	%r337, %r337, %r218;
	ld.global.u32 	%r219, [%rd6+32];
	xor.b32  	%r336, %r336, %r219;
	ld.global.u32 	%r220, [%rd6+36];
	xor.b32  	%r335, %r335, %r220;
$L__BB0_11:
	and.b32  	%r222, %r205, 4;
	setp.eq.s32 	%p9, %r222, 0;
	@%p9 bra 	$L__BB0_13;
	ld.global.u32 	%r223, [%rd6+40];
	xor.b32  	%r339, %r339, %r223;
	ld.global.u32 	%r224, [%rd6+44];
	xor.b32  	%r338, %r338, %r224;
	ld.global.u32 	%r225, [%rd6+48];
	xor.b32  	%r337, %r337, %r225;
	ld.global.u32 	%r226, [%rd6+52];
	xor.b32  	%r336, %r336, %r226;
	ld.global.u32 	%r227, [%rd6+56];
	xor.b32  	%r335, %r335, %r227;
$L__BB0_13:
	and.b32  	%r229, %r205, 8;
	setp.eq.s32 	%p10, %r229, 0;
	@%p10 bra 	$L__BB0_15;
	ld.global.u32 	%r230, [%rd6+60];
	xor.b32  	%r339, %r339, %r230;
	ld.global.u32 	%r231, [%rd6+64];
	xor.b32  	%r338, %r338, %r231;
	ld.global.u32 	%r232, [%rd6+68];
	xor.b32  	%r337, %r337, %r232;
	ld.global.u32 	%r233, [%rd6+72];
	xor.b32  	%r336, %r336, %r233;
	ld.global.u32 	%r234, [%rd6+76];
	xor.b32  	%r335, %r335, %r234;
$L__BB0_15:
	and.b32  	%r236, %r205, 16;
	setp.eq.s32 	%p11, %r236, 0;
	@%p11 bra 	$L__BB0_17;
	ld.global.u32 	%r237, [%rd6+80];
	xor.b32  	%r339, %r339, %r237;
	ld.global.u32 	%r238, [%rd6+84];
	xor.b32  	%r338, %r338, %r238;
	ld.global.u32 	%r239, [%rd6+88];
	xor.b32  	%r337, %r337, %r239;
	ld.global.u32 	%r240, [%rd6+92];
	xor.b32  	%r336, %r336, %r240;
	ld.global.u32 	%r241, [%rd6+96];
	xor.b32  	%r335, %r335, %r241;
$L__BB0_17:
	and.b32  	%r243, %r205, 32;
	setp.eq.s32 	%p12, %r243, 0;
	@%p12 bra 	$L__BB0_19;
	ld.global.u32 	%r244, [%rd6+100];
	xor.b32  	%r339, %r339, %r244;
	ld.global.u32 	%r245, [%rd6+104];
	xor.b32  	%r338, %r338, %r245;
	ld.global.u32 	%r246, [%rd6+108];
	xor.b32  	%r337, %r337, %r246;
	ld.global.u32 	%r247, [%rd6+112];
	xor.b32  	%r336, %r336, %r247;
	ld.global.u32 	%r248, [%rd6+116];
	xor.b32  	%r335, %r335, %r248;
$L__BB0_19:
	and.b32  	%r250, %r205, 64;
	setp.eq.s32 	%p13, %r250, 0;
	@%p13 bra 	$L__BB0_21;
	ld.global.u32 	%r251, [%rd6+120];
	xor.b32  	%r339, %r339, %r251;
	ld.global.u32 	%r252, [%rd6+124];
	xor.b32  	%r338, %r338, %r252;
	ld.global.u32 	%r253, [%rd6+128];
	xor.b32  	%r337, %r337, %r253;
	ld.global.u32 	%r254, [%rd6+132];
	xor.b32  	%r336, %r336, %r254;
	ld.global.u32 	%r255, [%rd6+136];
	xor.b32  	%r335, %r335, %r255;
$L__BB0_21:
	and.b32  	%r257, %r205, 128;
	setp.eq.s32 	%p14, %r257, 0;
	@%p14 bra 	$L__BB0_23;
	ld.global.u32 	%r258, [%rd6+140];
	xor.b32  	%r339, %r339, %r258;
	ld.global.u32 	%r259, [%rd6+144];
	xor.b32  	%r338, %r338, %r259;
	ld.global.u32 	%r260, [%rd6+148];
	xor.b32  	%r337, %r337, %r260;
	ld.global.u32 	%r261, [%rd6+152];
	xor.b32  	%r336, %r336, %r261;
	ld.global.u32 	%r262, [%rd6+156];
	xor.b32  	%r335, %r335, %r262;
$L__BB0_23:
	and.b32  	%r264, %r205, 256;
	setp.eq.s32 	%p15, %r264, 0;
	@%p15 bra 	$L__BB0_25;
	ld.global.u32 	%r265, [%rd6+160];
	xor.b32  	%r339, %r339, %r265;
	ld.global.u32 	%r266, [%rd6+164];
	xor.b32  	%r338, %r338, %r266;
	ld.global.u32 	%r267, [%rd6+168];
	xor.b32  	%r337, %r337, %r267;
	ld.global.u32 	%r268, [%rd6+172];
	xor.b32  	%r336, %r336, %r268;
	ld.global.u32 	%r269, [%rd6+176];
	xor.b32  	%r335, %r335, %r269;
$L__BB0_25:
	and.b32  	%r271, %r205, 512;
	setp.eq.s32 	%p16, %r271, 0;
	@%p16 bra 	$L__BB0_27;
	ld.global.u32 	%r272, [%rd6+180];
	xor.b32  	%r339, %r339, %r272;
	ld.global.u32 	%r273, [%rd6+184];
	xor.b32  	%r338, %r338, %r273;
	ld.global.u32 	%r274, [%rd6+188];
	xor.b32  	%r337, %r337, %r274;
	ld.global.u32 	%r275, [%rd6+192];
	xor.b32  	%r336, %r336, %r275;
	ld.global.u32 	%r276, [%rd6+196];
	xor.b32  	%r335, %r335, %r276;
$L__BB0_27:
	and.b32  	%r278, %r205, 1024;
	setp.eq.s32 	%p17, %r278, 0;
	@%p17 bra 	$L__BB0_29;
	ld.global.u32 	%r279, [%rd6+200];
	xor.b32  	%r339, %r339, %r279;
	ld.global.u32 	%r280, [%rd6+204];
	xor.b32  	%r338, %r338, %r280;
	ld.global.u32 	%r281, [%rd6+208];
	xor.b32  	%r337, %r337, %r281;
	ld.global.u32 	%r282, [%rd6+212];
	xor.b32  	%r336, %r336, %r282;
	ld.global.u32 	%r283, [%rd6+216];
	xor.b32  	%r335, %r335, %r283;
$L__BB0_29:
	and.b32  	%r285, %r205, 2048;
	setp.eq.s32 	%p18, %r285, 0;
	@%p18 bra 	$L__BB0_31;
	ld.global.u32 	%r286, [%rd6+220];
	xor.b32  	%r339, %r339, %r286;
	ld.global.u32 	%r287, [%rd6+224];
	xor.b32  	%r338, %r338, %r287;
	ld.global.u32 	%r288, [%rd6+228];
	xor.b32  	%r337, %r337, %r288;
	ld.global.u32 	%r289, [%rd6+232];
	xor.b32  	%r336, %r336, %r289;
	ld.global.u32 	%r290, [%rd6+236];
	xor.b32  	%r335, %r335, %r290;
$L__BB0_31:
	and.b32  	%r292, %r205, 4096;
	setp.eq.s32 	%p19, %r292, 0;
	@%p19 bra 	$L__BB0_33;
	ld.global.u32 	%r293, [%rd6+240];
	xor.b32  	%r339, %r339, %r293;
	ld.global.u32 	%r294, [%rd6+244];
	xor.b32  	%r338, %r338, %r294;
	ld.global.u32 	%r295, [%rd6+248];
	xor.b32  	%r337, %r337, %r295;
	ld.global.u32 	%r296, [%rd6+252];
	xor.b32  	%r336, %r336, %r296;
	ld.global.u32 	%r297, [%rd6+256];
	xor.b32  	%r335, %r335, %r297;
$L__BB0_33:
	and.b32  	%r299, %r205, 8192;
	setp.eq.s32 	%p20, %r299, 0;
	@%p20 bra 	$L__BB0_35;
	ld.global.u32 	%r300, [%rd6+260];
	xor.b32  	%r339, %r339, %r300;
	ld.global.u32 	%r301, [%rd6+264];
	xor.b32  	%r338, %r338, %r301;
	ld.global.u32 	%r302, [%rd6+268];
	xor.b32  	%r337, %r337, %r302;
	ld.global.u32 	%r303, [%rd6+272];
	xor.b32  	%r336, %r336, %r303;
	ld.global.u32 	%r304, [%rd6+276];
	xor.b32  	%r335, %r335, %r304;
$L__BB0_35:
	and.b32  	%r306, %r205, 16384;
	setp.eq.s32 	%p21, %r306, 0;
	@%p21 bra 	$L__BB0_37;
	ld.global.u32 	%r307, [%rd6+280];
	xor.b32  	%r339, %r339, %r307;
	ld.global.u32 	%r308, [%rd6+284];
	xor.b32  	%r338, %r338, %r308;
	ld.global.u32 	%r309, [%rd6+288];
	xor.b32  	%r337, %r337, %r309;
	ld.global.u32 	%r310, [%rd6+292];
	xor.b32  	%r336, %r336, %r310;
	ld.global.u32 	%r311, [%rd6+296];
	xor.b32  	%r335, %r335, %r311;
$L__BB0_37:
	and.b32  	%r313, %r205, 32768;
	setp.eq.s32 	%p22, %r313, 0;
	@%p22 bra 	$L__BB0_39;
	ld.global.u32 	%r314, [%rd6+300];
	xor.b32  	%r339, %r339, %r314;
	ld.global.u32 	%r315, [%rd6+304];
	xor.b32  	%r338, %r338, %r315;
	ld.global.u32 	%r316, [%rd6+308];
	xor.b32  	%r337, %r337, %r316;
	ld.global.u32 	%r317, [%rd6+312];
	xor.b32  	%r336, %r336, %r317;
	ld.global.u32 	%r318, [%rd6+316];
	xor.b32  	%r335, %r335, %r318;
$L__BB0_39:
	add.s32 	%r334, %r334, 16;
	setp.ne.s32 	%p23, %r334, 32;
	@%p23 bra 	$L__BB0_7;
	mad.lo.s32 	%r319, %r328, -31, %r13;
	add.s32 	%r328, %r319, 1;
	setp.ne.s32 	%p24, %r328, 5;
	@%p24 bra 	$L__BB0_6;
	st.global.u32 	[%rd2+4], %r339;
	st.global.u32 	[%rd2+8], %r338;
	st.global.u32 	[%rd2+12], %r337;
	st.global.u32 	[%rd2+16], %r336;
	st.global.u32 	[%rd2+20], %r335;
	add.s32 	%r322, %r322, 1;
	setp.lt.u32 	%p25, %r322, %r4;
	@%p25 bra 	$L__BB0_5;
$L__BB0_42:
	shr.u64 	%rd7, %rd17, 2;
	add.s32 	%r321, %r321, 1;
	setp.gt.u64 	%p26, %rd17, 3;
	mov.u64 	%rd17, %rd7;
	@%p26 bra 	$L__BB0_3;
$L__BB0_43:
	mov.b32 	%r320, 0;
	st.global.v2.u32 	[%rd2+24], {%r320, %r320};
	st.global.u32 	[%rd2+32], %r320;
	mov.b64 	%rd16, 0;
	st.global.u64 	[%rd2+40], %rd16;
$L__BB0_44:
	ret;

}


// ===== COMPILED SASS (sm_100) =====

	.target	sm_100

	.elftype	@"ET_EXEC"


//--------------------- .note.nv.tkinfo           --------------------------
	.section	.note.nv.tkinfo,"",@"SHT_NOTE"
	.sectionflags	@"SHF_NOTE_NV_TKINFO"
	.tkinfo
        /*0018*/ 	.word	0x00000002
        /*0030*/ 	.string	""
        /*0030*/ 	.string	"ptxas"
        /*0030*/ 	.string	"Cuda compilation tools, release 13.0, V13.0.88"
        /*0030*/ 	.string	"Build cuda_13.0.r13.0/compiler.36424714_0"
        /*0030*/ 	.string	"-arch sm_100 -m 64 "



//--------------------- .note.nv.cuinfo           --------------------------
	.section	.note.nv.cuinfo,"",@"SHT_NOTE"
	.sectionflags	@"SHF_NOTE_NV_CUINFO"
        /*0018*/ 	.short	0x0002
        /*001a*/ 	.short	0x0064
        /*001c*/ 	.short	0x0082
	.zero		2


//--------------------- .nv.info                  --------------------------
	.section	.nv.info,"",@"SHT_CUDA_INFO"
	.align	4


	//----- nvinfo : EIATTR_REGCOUNT
	.align		4
        /*0000*/ 	.byte	0x04, 0x2f
        /*0002*/ 	.short	(.L_10 - .L_9)
	.align		4
.L_9:
        /*0004*/ 	.word	index@(_Z10initRandomiiP17curandStateXORWOW)
        /*0008*/ 	.word	0x0000001f


	//----- nvinfo : EIATTR_FRAME_SIZE
	.align		4
.L_10:
        /*000c*/ 	.byte	0x04, 0x11
        /*000e*/ 	.short	(.L_12 - .L_11)
	.align		4
.L_11:
        /*0010*/ 	.word	index@(_Z10initRandomiiP17curandStateXORWOW)
        /*0014*/ 	.word	0x00000000


	//----- nvinfo : EIATTR_MIN_STACK_SIZE
	.align		4
.L_12:
        /*0018*/ 	.byte	0x04, 0x12
        /*001a*/ 	.short	(.L_14 - .L_13)
	.align		4
.L_13:
        /*001c*/ 	.word	index@(_Z10initRandomiiP17curandStateXORWOW)
        /*0020*/ 	.word	0x00000000
.L_14:


//--------------------- .nv.compat                --------------------------
	.section	.nv.compat,"",@"SHT_CUDA_COMPAT_INFO"
	.align	4
        /*0000*/ 	.byte	0x02, 0x09, 0x00, 0x00, 0x02, 0x02, 0x01, 0x00, 0x02, 0x05, 0x05, 0x00, 0x03, 0x07, 0x01, 0x01
        /*0010*/ 	.byte	0x02, 0x03, 0x00, 0x00, 0x02, 0x06, 0x01, 0x00, 0x04, 0x0b, 0x08, 0x00, 0x09, 0x00, 0x00, 0x00
        /*0020*/ 	.byte	0x00, 0x00, 0x00, 0x00


//--------------------- .nv.info._Z10initRandomiiP17curandStateXORWOW --------------------------
	.section	.nv.info._Z10initRandomiiP17curandStateXORWOW,"",@"SHT_CUDA_INFO"
	.sectionflags	@""
	.align	4


	//----- nvinfo : EIATTR_CUDA_API_VERSION
	.align		4
        /*0000*/ 	.byte	0x04, 0x37
        /*0002*/ 	.short	(.L_16 - .L_15)
.L_15:
        /*0004*/ 	.word	0x00000082


	//----- nvinfo : EIATTR_KPARAM_INFO
	.align		4
.L_16:
        /*0008*/ 	.byte	0x04, 0x17
        /*000a*/ 	.short	(.L_18 - .L_17)
.L_17:
        /*000c*/ 	.word	0x00000000
        /*0010*/ 	.short	0x0002
        /*0012*/ 	.short	0x0008
        /*0014*/ 	.byte	0x00, 0xf5, 0x21, 0x00


	//----- nvinfo : EIATTR_KPARAM_INFO
	.align		4
.L_18:
        /*0018*/ 	.byte	0x04, 0x17
        /*001a*/ 	.short	(.L_20 - .L_19)
.L_19:
        /*001c*/ 	.word	0x00000000
        /*0020*/ 	.short	0x0001
        /*0022*/ 	.short	0x0004
        /*0024*/ 	.byte	0x00, 0xf0, 0x11, 0x00


	//----- nvinfo : EIATTR_KPARAM_INFO
	.align		4
.L_20:
        /*0028*/ 	.byte	0x04, 0x17
        /*002a*/ 	.short	(.L_22 - .L_21)
.L_21:
        /*002c*/ 	.word	0x00000000
        /*0030*/ 	.short	0x0000
        /*0032*/ 	.short	0x0000
        /*0034*/ 	.byte	0x00, 0xf0, 0x11, 0x00


	//----- nvinfo : EIATTR_SPARSE_MMA_MASK
	.align		4
.L_22:
        /*0038*/ 	.byte	0x03, 0x50
        /*003a*/ 	.short	0x0000


	//----- nvinfo : EIATTR_MAXREG_COUNT
	.align		4
        /*003c*/ 	.byte	0x03, 0x1b
        /*003e*/ 	.short	0x00ff


	//----- nvinfo : EIATTR_MERCURY_ISA_VERSION
	.align		4
        /*0040*/ 	.byte	0x03, 0x5f
        /*0042*/ 	.short	0x0101


	//----- nvinfo : EIATTR_VRC_CTA_INIT_COUNT
	.align		4
        /*0044*/ 	.byte	0x02, 0x4a
	.zero		1
	.zero		1


	//----- nvinfo : EIATTR_EXIT_INSTR_OFFSETS
	.align		4
        /*0048*/ 	.byte	0x04, 0x1c
        /*004a*/ 	.short	(.L_24 - .L_23)


	//   ....[0]....
.L_23:
        /*004c*/ 	.word	0x000000c0


	//   ....[1]....
        /*0050*/ 	.word	0x00000f10


	//----- nvinfo : EIATTR_CRS_STACK_SIZE
	.align		4
.L_24:
        /*0054*/ 	.byte	0x04, 0x1e
        /*0056*/ 	.short	(.L_26 - .L_25)
.L_25:
        /*0058*/ 	.word	0x00000000


	//----- nvinfo : EIATTR_CBANK_PARAM_SIZE
	.align		4
.L_26:
        /*005c*/ 	.byte	0x03, 0x19
        /*005e*/ 	.short	0x0010


	//----- nvinfo : EIATTR_PARAM_CBANK
	.align		4
        /*0060*/ 	.byte	0x04, 0x0a
        /*0062*/ 	.short	(.L_28 - .L_27)
	.align		4
.L_27:
        /*0064*/ 	.word	index@(.nv.constant0._Z10initRandomiiP17curandStateXORWOW)
        /*0068*/ 	.short	0x0380
        /*006a*/ 	.short	0x0010


	//----- nvinfo : EIATTR_SW_WAR
	.align		4
.L_28:
        /*006c*/ 	.byte	0x04, 0x36
        /*006e*/ 	.short	(.L_30 - .L_29)
.L_29:
        /*0070*/ 	.word	0x00000008
.L_30:


//--------------------- .nv.callgraph             --------------------------
	.section	.nv.callgraph,"",@"SHT_CUDA_CALLGRAPH"
	.align	4
	.sectionentsize	8
	.align		4
        /*0000*/ 	.word	0x00000000
	.align		4
        /*0004*/ 	.word	0xffffffff
	.align		4
        /*0008*/ 	.word	0x00000000
	.align		4
        /*000c*/ 	.word	0xfffffffe
	.align		4
        /*0010*/ 	.word	0x00000000
	.align		4
        /*0014*/ 	.word	0xfffffffd
	.align		4
        /*0018*/ 	.word	0x00000000
	.align		4
        /*001c*/ 	.word	0xfffffffc


//--------------------- .nv.constant4             --------------------------
	.section	.nv.constant4,"a",@progbits
	.align	8
	.align		8
.nv.constant4:
        /*0000*/ 	.dword	precalc_xorwow_matrix
	.align		8
        /*0008*/ 	.dword	precalc_xorwow_offset_matrix
	.align		8
        /*0010*/ 	.dword	mrg32k3aM1
	.align		8
        /*0018*/ 	.dword	mrg32k3aM2
	.align		8
        /*0020*/ 	.dword	mrg32k3aM1SubSeq
	.align		8
        /*0028*/ 	.dword	mrg32k3aM2SubSeq
	.align		8
        /*0030*/ 	.dword	mrg32k3aM1Seq
	.align		8
        /*0038*/ 	.dword	mrg32k3aM2Seq


//--------------------- .nv.constant3             --------------------------
	.section	.nv.constant3,"a",@progbits
	.align	8
.nv.constant3:
	.type		__cr_lgamma_table,@object
	.size		__cr_lgamma_table,(.L_8 - __cr_lgamma_table)
__cr_lgamma_table:
        /*0000*/ 	.byte	0x00, 0x00, 0x00, 0x00, 0x00, 0x00, 0x00, 0x00, 0x00, 0x00, 0x00, 0x00, 0x00, 0x00, 0x00, 0x00
        /*0010*/ 	.byte	0xef, 0x39, 0xfa, 0xfe, 0x42, 0x2e, 0xe6, 0x3f, 0x02, 0x20, 0x2a, 0xfa, 0x0b, 0xab, 0xfc, 0x3f
        /*0020*/ 	.byte	0xf9, 0x2c, 0x92, 0x7c, 0xa7, 0x6c, 0x09, 0x40, 0xc9, 0x79, 0x44, 0x3c, 0x64, 0x26, 0x13, 0x40
        /*0030*/ 	.byte	0xca, 0x01, 0xcf, 0x3a, 0x27, 0x51, 0x1a, 0x40, 0x30, 0xcc, 0x2d, 0xf3, 0xe1, 0x0c, 0x21, 0x40
        /*0040*/ 	.byte	0x0d, 0xb7, 0xfc, 0x82, 0x8e, 0x35, 0x25, 0x40
.L_8:


//--------------------- .text._Z10initRandomiiP17curandStateXORWOW --------------------------
	.section	.text._Z10initRandomiiP17curandStateXORWOW,"ax",@progbits
	.align	128
        .global         _Z10initRandomiiP17curandStateXORWOW
        .type           _Z10initRandomiiP17curandStateXORWOW,@function
        .size           _Z10initRandomiiP17curandStateXORWOW,(.L_x_9 - _Z10initRandomiiP17curandStateXORWOW)
        .other          _Z10initRandomiiP17curandStateXORWOW,@"STO_CUDA_ENTRY STV_DEFAULT"
_Z10initRandomiiP17curandStateXORWOW:
.text._Z10initRandomiiP17curandStateXORWOW:
[----:B------:R-:W-:Y:S01]  /*0000*/  LDC R1, c[0x0][0x37c] ;  /* 0x0000df00ff017b82 */ /* 0x000fe20000000800 */
[----:B------:R-:W0:Y:S07]  /*0010*/  S2R R2, SR_TID.Y ;  /* 0x0000000000027919 */ /* 0x000e2e0000002200 */
[----:B------:R-:W1:Y:S01]  /*0020*/  LDC R0, c[0x0][0x360] ;  /* 0x0000d800ff007b82 */ /* 0x000e620000000800 */
[----:B------:R-:W2:Y:S01]  /*0030*/  LDCU.64 UR6, c[0x0][0x380] ;  /* 0x00007000ff0677ac */ /* 0x000ea20008000a00 */
[----:B------:R-:W1:Y:S06]  /*0040*/  S2R R5, SR_TID.X ;  /* 0x0000000000057919 */ /* 0x000e6c0000002100 */
[----:B------:R-:W0:Y:S08]  /*0050*/  S2UR UR5, SR_CTAID.Y ;  /* 0x00000000000579c3 */ /* 0x000e300000002600 */
[----:B------:R-:W0:Y:S08]  /*0060*/  LDC R3, c[0x0][0x364] ;  /* 0x0000d900ff037b82 */ /* 0x000e300000000800 */
[----:B------:R-:W1:Y:S01]  /*0070*/  S2UR UR4, SR_CTAID.X ;  /* 0x00000000000479c3 */ /* 0x000e620000002500 */
[----:B0-----:R-:W-:-:S05]  /*0080*/  IMAD R3, R3, UR5, R2 ;  /* 0x0000000503037c24 */ /* 0x001fca000f8e0202 */
[----:B--2---:R-:W-:Y:S01]  /*0090*/  ISETP.GE.AND P0, PT, R3, UR7, PT ;  /* 0x0000000703007c0c */ /* 0x004fe2000bf06270 */
[----:B-1----:R-:W-:-:S05]  /*00a0*/  IMAD R0, R0, UR4, R5 ;  /* 0x0000000400007c24 */ /* 0x002fca000f8e0205 */
[----:B------:R-:W-:-:S13]  /*00b0*/  ISETP.GE.OR P0, PT, R0, UR6, P0 ;  /* 0x0000000600007c0c */ /* 0x000fda0008706670 */
[----:B------:R-:W-:Y:S05]  /*00c0*/  @P0 EXIT ;  /* 0x000000000000094d */ /* 0x000fea0003800000 */
[----:B------:R-:W0:Y:S01]  /*00d0*/  LDC.64 R6, c[0x0][0x388] ;  /* 0x0000e200ff067b82 */ /* 0x000e220000000a00 */
[----:B------:R-:W1:Y:S01]  /*00e0*/  LDCU.64 UR4, c[0x0][0x358] ;  /* 0x00006b00ff0477ac */ /* 0x000e620008000a00 */
[----:B------:R-:W-:Y:S01]  /*00f0*/  IMAD R13, R3, UR6, R0 ;  /* 0x00000006030d7c24 */ /* 0x000fe2000f8e0200 */
[----:B------:R-:W-:Y:S01]  /*0100*/  BSSY.RECONVERGENT B0, `(.L_x_0) ;  /* 0x00000dd000007945 */ /* 0x000fe20003800200 */
[----:B------:R-:W-:Y:S02]  /*0110*/  IMAD.MOV.U32 R2, RZ, RZ, 0x3198c20f ;  /* 0x3198c20fff027424 */ /* 0x000fe400078e00ff */
[----:B------:R-:W-:Y:S01]  /*0120*/  IMAD.MOV.U32 R3, RZ, RZ, 0x5efdb30c ;  /* 0x5efdb30cff037424 */ /* 0x000fe200078e00ff */
[----:B------:R-:W-:Y:S01]  /*0130*/  ISETP.NE.AND P0, PT, R13, RZ, PT ;  /* 0x000000ff0d00720c */ /* 0x000fe20003f05270 */
[----:B------:R-:W-:Y:S02]  /*0140*/  IMAD.MOV.U32 R4, RZ, RZ, 0x423bb012 ;  /* 0x423bb012ff047424 */ /* 0x000fe400078e00ff */
[----:B------:R-:W-:-:S02]  /*0150*/  IMAD.MOV.U32 R5, RZ, RZ, -0x75bd8fc ;  /* 0xf8a42704ff057424 */ /* 0x000fc400078e00ff */
[----:B------:R-:W-:Y:S02]  /*0160*/  IMAD.MOV.U32 R8, RZ, RZ, -0x23270784 ;  /* 0xdcd8f87cff087424 */ /* 0x000fe400078e00ff */
[----:B------:R-:W-:Y:S02]  /*0170*/  IMAD.MOV.U32 R9, RZ, RZ, 0x57fa2510 ;  /* 0x57fa2510ff097424 */ /* 0x000fe400078e00ff */
[----:B0-----:R-:W-:-:S05]  /*0180*/  IMAD.WIDE R6, R13, 0x30, R6 ;  /* 0x000000300d067825 */ /* 0x001fca00078e0206 */
[----:B-1----:R0:W-:Y:S04]  /*0190*/  STG.E.64 desc[UR4][R6.64], R2 ;  /* 0x0000000206007986 */ /* 0x0021e8000c101b04 */
[----:B------:R0:W-:Y:S04]  /*01a0*/  STG.E.64 desc[UR4][R6.64+0x8], R4 ;  /* 0x0000080406007986 */ /* 0x0001e8000c101b04 */
[----:B------:R0:W-:Y:S01]  /*01b0*/  STG.E.64 desc[UR4][R6.64+0x10], R8 ;  /* 0x0000100806007986 */ /* 0x0001e2000c101b04 */
[----:B------:R-:W-:Y:S05]  /*01c0*/  @!P0 BRA `(.L_x_1) ;  /* 0x0000000c00408947 */ /* 0x000fea0003800000 */
[----:B------:R-:W-:Y:S01]  /*01d0*/  SHF.R.S32.HI R0, RZ, 0x1f, R13 ;  /* 0x0000001fff007819 */ /* 0x000fe2000001140d */
[----:B------:R-:W-:-:S07]  /*01e0*/  IMAD.MOV.U32 R12, RZ, RZ, RZ ;  /* 0x000000ffff0c7224 */ /* 0x000fce00078e00ff */
.L_x_7:
[----:B0-----:R-:W-:Y:S01]  /*01f0*/  LOP3.LUT R2, R13, 0x3, RZ, 0xc0, !PT ;  /* 0x000000030d027812 */ /* 0x001fe200078ec0ff */
[----:B------:R-:W-:Y:S03]  /*0200*/  BSSY.RECONVERGENT B1, `(.L_x_2) ;  /* 0x00000c6000017945 */ /* 0x000fe60003800200 */
[----:B------:R-:W-:-:S04]  /*0210*/  ISETP.NE.U32.AND P0, PT, R2, RZ, PT ;  /* 0x000000ff0200720c */ /* 0x000fc80003f05070 */
[----:B------:R-:W-:-:S13]  /*0220*/  ISETP.NE.AND.EX P0, PT, RZ, RZ, PT, P0 ;  /* 0x000000ffff00720c */ /* 0x000fda0003f05300 */
[----:B------:R-:W-:Y:S05]  /*0230*/  @!P0 BRA `(.L_x_3) ;  /* 0x0000000c00088947 */ /* 0x000fea0003800000 */
[----:B------:R-:W0:Y:S01]  /*0240*/  LDC.64 R8, c[0x4][RZ] ;  /* 0x01000000ff087b82 */ /* 0x000e220000000a00 */
[----:B------:R-:W-:Y:S02]  /*0250*/  IMAD.MOV.U32 R14, RZ, RZ, RZ ;  /* 0x000000ffff0e7224 */ /* 0x000fe400078e00ff */
[----:B0-----:R-:W-:-:S07]  /*0260*/  IMAD.WIDE.U32 R8, R12, 0xc80, R8 ;  /* 0x00000c800c087825 */ /* 0x001fce00078e0008 */
.L_x_6:
[----:B0-----:R-:W-:Y:S01]  /*0270*/  IMAD.MOV.U32 R15, RZ, RZ, RZ ;  /* 0x000000ffff0f7224 */ /* 0x001fe200078e00ff */
[----:B------:R-:W-:Y:S01]  /*0280*/  CS2R R2, SRZ ;  /* 0x0000000000027805 */ /* 0x000fe2000001ff00 */
[----:B------:R-:W-:Y:S01]  /*0290*/  IMAD.MOV.U32 R17, RZ, RZ, RZ ;  /* 0x000000ffff117224 */ /* 0x000fe200078e00ff */
[----:B------:R-:W-:-:S07]  /*02a0*/  CS2R R4, SRZ ;  /* 0x0000000000047805 */ /* 0x000fce000001ff00 */
.L_x_5:
[----:B------:R-:W-:-:S05]  /*02b0*/  IMAD.WIDE.U32 R10, R17, 0x4, R6 ;  /* 0x00000004110a7825 */ /* 0x000fca00078e0006 */
[----:B------:R0:W5:Y:S01]  /*02c0*/  LDG.E R16, desc[UR4][R10.64+0x4] ;  /* 0x000004040a107981 */ /* 0x000162000c1e1900 */
[----:B------:R-:W-:-:S07]  /*02d0*/  IMAD.MOV.U32 R19, RZ, RZ, RZ ;  /* 0x000000ffff137224 */ /* 0x000fce00078e00ff */
.L_x_4:
[----:B-----5:R-:W-:Y:S01]  /*02e0*/  SHF.R.U32.HI R24, RZ, R19, R16 ;  /* 0x00000013ff187219 */ /* 0x020fe20000011610 */
[----:B0-----:R-:W-:-:S03]  /*02f0*/  IMAD.SHL.U32 R10, R17, 0x20, RZ ;  /* 0x00000020110a7824 */ /* 0x001fc600078e00ff */
[----:B------:R-:W-:Y:S01]  /*0300*/  LOP3.LUT R11, R24, 0x1, RZ, 0xc0, !PT ;  /* 0x00000001180b7812 */ /* 0x000fe200078ec0ff */
[----:B------:R-:W-:-:S03]  /*0310*/  IMAD.IADD R10, R10, 0x1, R19 ;  /* 0x000000010a0a7824 */ /* 0x000fc600078e0213 */
[----:B------:R-:W-:Y:S01]  /*0320*/  ISETP.NE.U32.AND P0, PT, R11, 0x1, PT ;  /* 0x000000010b00780c */ /* 0x000fe20003f05070 */
[----:B------:R-:W-:-:S03]  /*0330*/  IMAD R11, R10, 0x5, RZ ;  /* 0x000000050a0b7824 */ /* 0x000fc600078e02ff */
[----:B------:R-:W-:Y:S01]  /*0340*/  R2P PR, R24, 0x7e ;  /* 0x0000007e18007804 */ /* 0x000fe20000000000 */
[----:B------:R-:W-:-:S08]  /*0350*/  IMAD.WIDE.U32 R10, R11, 0x4, R8 ;  /* 0x000000040b0a7825 */ /* 0x000fd000078e0008 */
[----:B------:R-:W2:Y:S04]  /*0360*/  @!P0 LDG.E R18, desc[UR4][R10.64] ;  /* 0x000000040a128981 */ /* 0x000ea8000c1e1900 */
[----:B------:R-:W3:Y:S04]  /*0370*/  @!P0 LDG.E R20, desc[UR4][R10.64+0x10] ;  /* 0x000010040a148981 */ /* 0x000ee8000c1e1900 */
[----:B------:R-:W4:Y:S04]  /*0380*/  @P1 LDG.E R22, desc[UR4][R10.64+0x14] ;  /* 0x000014040a161981 */ /* 0x000f28000c1e1900 */
[----:B------:R-:W4:Y:S04]  /*0390*/  @P2 LDG.E R26, desc[UR4][R10.64+0x28] ;  /* 0x000028040a1a2981 */ /* 0x000f28000c1e1900 */
[----:B------:R-:W4:Y:S04]  /*03a0*/  @!P0 LDG.E R21, desc[UR4][R10.64+0x4] ;  /* 0x000004040a158981 */ /* 0x000f28000c1e1900 */
[----:B------:R-:W4:Y:S04]  /*03b0*/  @!P0 LDG.E R23, desc[UR4][R10.64+0xc] ;  /* 0x00000c040a178981 */ /* 0x000f28000c1e1900 */
[----:B------:R-:W4:Y:S04]  /*03c0*/  @P1 LDG.E R25, desc[UR4][R10.64+0x18] ;  /* 0x000018040a191981 */ /* 0x000f28000c1e1900 */
[----:B------:R-:W4:Y:S04]  /*03d0*/  @P3 LDG.E R28, desc[UR4][R10.64+0x3c] ;  /* 0x00003c040a1c3981 */ /* 0x000f28000c1e1900 */
[----:B------:R-:W4:Y:S01]  /*03e0*/  @P6 LDG.E R27, desc[UR4][R10.64+0x7c] ;  /* 0x00007c040a1b6981 */ /* 0x000f22000c1e1900 */
[----:B--2---:R-:W-:-:S03]  /*03f0*/  @!P0 LOP3.LUT R15, R15, R18, RZ, 0x3c, !PT ;  /* 0x000000120f0f8212 */ /* 0x004fc600078e3cff */
[----:B------:R-:W2:Y:S01]  /*0400*/  @!P0 LDG.E R18, desc[UR4][R10.64+0x8] ;  /* 0x000008040a128981 */ /* 0x000ea2000c1e1900 */
[----:B---3--:R-:W-:-:S03]  /*0410*/  @!P0 LOP3.LUT R3, R3, R20, RZ, 0x3c, !PT ;  /* 0x0000001403038212 */ /* 0x008fc600078e3cff */
[----:B------:R-:W3:Y:S01]  /*0420*/  @P1 LDG.E R20, desc[UR4][R10.64+0x24] ;  /* 0x000024040a141981 */ /* 0x000ee2000c1e1900 */
[----:B----4-:R-:W-:-:S03]  /*0430*/  @P1 LOP3.LUT R15, R15, R22, RZ, 0x3c, !PT ;  /* 0x000000160f0f1212 */ /* 0x010fc600078e3cff */
[----:B------:R-:W4:Y:S01]  /*0440*/  @P2 LDG.E R22, desc[UR4][R10.64+0x38] ;  /* 0x000038040a162981 */ /* 0x000f22000c1e1900 */
[----:B------:R-:W-:-:S03]  /*0450*/  @P2 LOP3.LUT R15, R15, R26, RZ, 0x3c, !PT ;  /* 0x0000001a0f0f2212 */ /* 0x000fc600078e3cff */
[----:B------:R-:W4:Y:S01]  /*0460*/  @P4 LDG.E R26, desc[UR4][R10.64+0x50] ;  /* 0x000050040a1a4981 */ /* 0x000f22000c1e1900 */
[----:B------:R-:W-:-:S03]  /*0470*/  @!P0 LOP3.LUT R4, R4, R21, RZ, 0x3c, !PT ;  /* 0x0000001504048212 */ /* 0x000fc600078e3cff */
[----:B------:R-:W4:Y:S01]  /*0480*/  @P1 LDG.E R21, desc[UR4][R10.64+0x20] ;  /* 0x000020040a151981 */ /* 0x000f22000c1e1900 */
[----:B------:R-:W-:-:S03]  /*0490*/  @!P0 LOP3.LUT R2, R2, R23, RZ, 0x3c, !PT ;  /* 0x0000001702028212 */ /* 0x000fc600078e3cff */
[----:B------:R-:W4:Y:S01]  /*04a0*/  @P2 LDG.E R23, desc[UR4][R10.64+0x2c] ;  /* 0x00002c040a172981 */ /* 0x000f22000c1e1900 */
[----:B------:R-:W-:-:S03]  /*04b0*/  @P1 LOP3.LUT R4, R4, R25, RZ, 0x3c, !PT ;  /* 0x0000001904041212 */ /* 0x000fc600078e3cff */
[----:B------:R-:W4:Y:S01]  /*04c0*/  @P2 LDG.E R25, desc[UR4][R10.64+0x34] ;  /* 0x000034040a192981 */ /* 0x000f22000c1e1900 */
[----:B--2---:R-:W-:-:S03]  /*04d0*/  @!P0 LOP3.LUT R5, R5, R18, RZ, 0x3c, !PT ;  /* 0x0000001205058212 */ /* 0x004fc600078e3cff */
[----:B------:R-:W2:Y:S01]  /*04e0*/  @P1 LDG.E R18, desc[UR4][R10.64+0x1c] ;  /* 0x00001c040a121981 */ /* 0x000ea2000c1e1900 */
[----:B---3--:R-:W-:-:S03]  /*04f0*/  @P1 LOP3.LUT R3, R3, R20, RZ, 0x3c, !PT ;  /* 0x0000001403031212 */ /* 0x008fc600078e3cff */
[----:B------:R-:W3:Y:S01]  /*0500*/  @P2 LDG.E R20, desc[UR4][R10.64+0x30] ;  /* 0x000030040a142981 */ /* 0x000ee2000c1e1900 */
[----:B----4-:R-:W-:-:S03]  /*0510*/  @P2 LOP3.LUT R3, R3, R22, RZ, 0x3c, !PT ;  /* 0x0000001603032212 */ /* 0x010fc600078e3cff */
[----:B------:R-:W4:Y:S01]  /*0520*/  @P3 LDG.E R22, desc[UR4][R10.64+0x4c] ;  /* 0x00004c040a163981 */ /* 0x000f22000c1e1900 */
[----:B------:R-:W-:-:S04]  /*0530*/  @P3 LOP3.LUT R15, R15, R28, RZ, 0x3c, !PT ;  /* 0x0000001c0f0f3212 */ /* 0x000fc800078e3cff */
[----:B------:R-:W-:Y:S02]  /*0540*/  @P4 LOP3.LUT R15, R15, R26, RZ, 0x3c, !PT ;  /* 0x0000001a0f0f4212 */ /* 0x000fe400078e3cff */
[----:B------:R-:W-:Y:S01]  /*0550*/  @P1 LOP3.LUT R2, R2, R21, RZ, 0x3c, !PT ;  /* 0x0000001502021212 */ /* 0x000fe200078e3cff */
[----:B------:R-:W4:Y:S04]  /*0560*/  @P5 LDG.E R26, desc[UR4][R10.64+0x64] ;  /* 0x000064040a1a5981 */ /* 0x000f28000c1e1900 */
[----:B------:R-:W4:Y:S01]  /*0570*/  @P3 LDG.E R21, desc[UR4][R10.64+0x40] ;  /* 0x000040040a153981 */ /* 0x000f22000c1e1900 */
[----:B------:R-:W-:Y:S02]  /*0580*/  @P2 LOP3.LUT R4, R4, R23, RZ, 0x3c, !PT ;  /* 0x0000001704042212 */ /* 0x000fe400078e3cff */
[----:B------:R-:W-:Y:S01]  /*0590*/  @P2 LOP3.LUT R2, R2, R25, RZ, 0x3c, !PT ;  /* 0x0000001902022212 */ /* 0x000fe200078e3cff */
[----:B------:R-:W4:Y:S04]  /*05a0*/  @P3 LDG.E R23, desc[UR4][R10.64+0x48] ;  /* 0x000048040a173981 */ /* 0x000f28000c1e1900 */
[----:B------:R-:W4:Y:S01]  /*05b0*/  @P4 LDG.E R25, desc[UR4][R10.64+0x54] ;  /* 0x000054040a194981 */ /* 0x000f22000c1e1900 */
[----:B--2---:R-:W-:-:S03]  /*05c0*/  @P1 LOP3.LUT R5, R5, R18, RZ, 0x3c, !PT ;  /* 0x0000001205051212 */ /* 0x004fc600078e3cff */
[----:B------:R-:W2:Y:S01]  /*05d0*/  @P3 LDG.E R18, desc[UR4][R10.64+0x44] ;  /* 0x000044040a123981 */ /* 0x000ea2000c1e1900 */
[----:B---3--:R-:W-:-:S03]  /*05e0*/  @P2 LOP3.LUT R5, R5, R20, RZ, 0x3c, !PT ;  /* 0x0000001405052212 */ /* 0x008fc600078e3cff */
[----:B------:R-:W3:Y:S01]  /*05f0*/  @P4 LDG.E R20, desc[UR4][R10.64+0x58] ;  /* 0x000058040a144981 */ /* 0x000ee2000c1e1900 */
[----:B----4-:R-:W-:-:S03]  /*0600*/  @P3 LOP3.LUT R3, R3, R22, RZ, 0x3c, !PT ;  /* 0x0000001603033212 */ /* 0x010fc600078e3cff */
[----:B------:R-:W4:Y:S01]  /*0610*/  @P4 LDG.E R22, desc[UR4][R10.64+0x60] ;  /* 0x000060040a164981 */ /* 0x000f22000c1e1900 */
[----:B------:R-:W-:Y:S02]  /*0620*/  LOP3.LUT P0, RZ, R24, 0x80, RZ, 0xc0, !PT ;  /* 0x0000008018ff7812 */ /* 0x000fe4000780c0ff */
[----:B------:R-:W-:Y:S02]  /*0630*/  @P5 LOP3.LUT R15, R15, R26, RZ, 0x3c, !PT ;  /* 0x0000001a0f0f5212 */ /* 0x000fe400078e3cff */
[----:B------:R-:W4:Y:S01]  /*0640*/  @P6 LDG.E R26, desc[UR4][R10.64+0x78] ;  /* 0x000078040a1a6981 */ /* 0x000f22000c1e1900 */
[----:B------:R-:W-:-:S03]  /*0650*/  @P3 LOP3.LUT R4, R4, R21, RZ, 0x3c, !PT ;  /* 0x0000001504043212 */ /* 0x000fc600078e3cff */
[----:B------:R-:W4:Y:S01]  /*0660*/  @P4 LDG.E R21, desc[UR4][R10.64+0x5c] ;  /* 0x00005c040a154981 */ /* 0x000f22000c1e1900 */
[----:B------:R-:W-:-:S03]  /*0670*/  @P3 LOP3.LUT R2, R2, R23, RZ, 0x3c, !PT ;  /* 0x0000001702023212 */ /* 0x000fc600078e3cff */
[----:B------:R-:W4:Y:S01]  /*0680*/  @P5 LDG.E R23, desc[UR4][R10.64+0x68] ;  /* 0x000068040a175981 */ /* 0x000f22000c1e1900 */
[----:B------:R-:W-:-:S03]  /*0690*/  @P4 LOP3.LUT R4, R4, R25, RZ, 0x3c, !PT ;  /* 0x0000001904044212 */ /* 0x000fc600078e3cff */
[----:B------:R-:W4:Y:S01]  /*06a0*/  @P5 LDG.E R25, desc[UR4][R10.64+0x70] ;  /* 0x000070040a195981 */ /* 0x000f22000c1e1900 */
[----:B--2---:R-:W-:-:S03]  /*06b0*/  @P3 LOP3.LUT R5, R5, R18, RZ, 0x3c, !PT ;  /* 0x0000001205053212 */ /* 0x004fc600078e3cff */
[----:B------:R-:W2:Y:S01]  /*06c0*/  @P5 LDG.E R18, desc[UR4][R10.64+0x6c] ;  /* 0x00006c040a125981 */ /* 0x000ea2000c1e1900 */
[----:B---3--:R-:W-:-:S03]  /*06d0*/  @P4 LOP3.LUT R5, R5, R20, RZ, 0x3c, !PT ;  /* 0x0000001405054212 */ /* 0x008fc600078e3cff */
[----:B------:R-:W3:Y:S01]  /*06e0*/  @P5 LDG.E R20, desc[UR4][R10.64+0x74] ;  /* 0x000074040a145981 */ /* 0x000ee2000c1e1900 */
[----:B----4-:R-:W-:-:S03]  /*06f0*/  @P4 LOP3.LUT R3, R3, R22, RZ, 0x3c, !PT ;  /* 0x0000001603034212 */ /* 0x010fc600078e3cff */
[----:B------:R-:W4:Y:S01]  /*0700*/  @P0 LDG.E R22, desc[UR4][R10.64+0x8c] ;  /* 0x00008c040a160981 */ /* 0x000f22000c1e1900 */
[----:B------:R-:W-:-:S03]  /*0710*/  @P6 LOP3.LUT R15, R15, R26, RZ, 0x3c, !PT ;  /* 0x0000001a0f0f6212 */ /* 0x000fc600078e3cff */
        /* <DEDUP_REMOVED lines=13> */
[----:B------:R-:W-:Y:S02]  /*07f0*/  @P6 LOP3.LUT R4, R4, R27, RZ, 0x3c, !PT ;  /* 0x0000001b04046212 */ /* 0x000fe400078e3cff */
[----:B------:R-:W-:Y:S02]  /*0800*/  @P6 LOP3.LUT R2, R2, R21, RZ, 0x3c, !PT ;  /* 0x0000001502026212 */ /* 0x000fe400078e3cff */
[----:B------:R-:W-:Y:S02]  /*0810*/  @P0 LOP3.LUT R4, R4, R23, RZ, 0x3c, !PT ;  /* 0x0000001704040212 */ /* 0x000fe400078e3cff */
[----:B------:R-:W-:Y:S02]  /*0820*/  @P0 LOP3.LUT R2, R2, R25, RZ, 0x3c, !PT ;  /* 0x0000001902020212 */ /* 0x000fe400078e3cff */
[----:B--2---:R-:W-:Y:S02]  /*0830*/  @P6 LOP3.LUT R5, R5, R18, RZ, 0x3c, !PT ;  /* 0x0000001205056212 */ /* 0x004fe400078e3cff */
[----:B---3--:R-:W-:-:S02]  /*0840*/  @P6 LOP3.LUT R3, R3, R20, RZ, 0x3c, !PT ;  /* 0x0000001403036212 */ /* 0x008fc400078e3cff */
[----:B----4-:R-:W-:Y:S02]  /*0850*/  @P0 LOP3.LUT R5, R5, R22, RZ, 0x3c, !PT ;  /* 0x0000001605050212 */ /* 0x010fe400078e3cff */
[----:B------:R-:W-:Y:S02]  /*0860*/  @P0 LOP3.LUT R3, R3, R26, RZ, 0x3c, !PT ;  /* 0x0000001a03030212 */ /* 0x000fe400078e3cff */
[----:B------:R-:W-:-:S13]  /*0870*/  R2P PR, R24.B1, 0x7f ;  /* 0x0000007f18007804 */ /* 0x000fda0000001000 */
[----:B------:R-:W2:Y:S04]  /*0880*/  @P0 LDG.E R18, desc[UR4][R10.64+0xa0] ;  /* 0x0000a0040a120981 */ /* 0x000ea8000c1e1900 */
[----:B------:R-:W3:Y:S04]  /*0890*/  @P1 LDG.E R22, desc[UR4][R10.64+0xb4] ;  /* 0x0000b4040a161981 */ /* 0x000ee8000c1e1900 */
[----:B------:R-:W4:Y:S04]  /*08a0*/  @P2 LDG.E R26, desc[UR4][R10.64+0xc8] ;  /* 0x0000c8040a1a2981 */ /* 0x000f28000c1e1900 */
[----:B------:R-:W4:Y:S04]  /*08b0*/  @P3 LDG.E R28, desc[UR4][R10.64+0xdc] ;  /* 0x0000dc040a1c3981 */ /* 0x000f28000c1e1900 */
[----:B------:R-:W4:Y:S04]  /*08c0*/  @P0 LDG.E R23, desc[UR4][R10.64+0xa4] ;  /* 0x0000a4040a170981 */ /* 0x000f28000c1e1900 */
[----:B------:R-:W4:Y:S04]  /*08d0*/  @P0 LDG.E R20, desc[UR4][R10.64+0xa8] ;  /* 0x0000a8040a140981 */ /* 0x000f28000c1e1900 */
[----:B------:R-:W4:Y:S04]  /*08e0*/  @P4 LDG.E R25, desc[UR4][R10.64+0xf0] ;  /* 0x0000f0040a194981 */ /* 0x000f28000c1e1900 */
        /* <DEDUP_REMOVED lines=21> */
[----:B------:R-:W-:Y:S02]  /*0a40*/  LOP3.LUT P0, RZ, R24, 0x8000, RZ, 0xc0, !PT ;  /* 0x0000800018ff7812 */ /* 0x000fe4000780c0ff */
[----:B----4-:R-:W-:Y:S01]  /*0a50*/  @P5 LOP3.LUT R15, R15, R26, RZ, 0x3c, !PT ;  /* 0x0000001a0f0f5212 */ /* 0x010fe200078e3cff */
[----:B------:R-:W4:Y:S04]  /*0a60*/  @P3 LDG.E R24, desc[UR4][R10.64+0xe4] ;  /* 0x0000e4040a183981 */ /* 0x000f28000c1e1900 */
[----:B------:R-:W2:Y:S01]  /*0a70*/  @P6 LDG.E R26, desc[UR4][R10.64+0x118] ;  /* 0x000118040a1a6981 */ /* 0x000ea2000c1e1900 */
        /* <DEDUP_REMOVED lines=8> */
[----:B---3--:R-:W-:-:S03]  /*0b00*/  @P2 LOP3.LUT R3, R3, R22, RZ, 0x3c, !PT ;  /* 0x0000001603032212 */ /* 0x008fc600078e3cff */
[----:B------:R-:W3:Y:S01]  /*0b10*/  @P4 LDG.E R22, desc[UR4][R10.64+0x100] ;  /* 0x000100040a164981 */ /* 0x000ee2000c1e1900 */
[----:B--2---:R-:W-:-:S03]  /*0b20*/  @P6 LOP3.LUT R15, R15, R26, RZ, 0x3c, !PT ;  /* 0x0000001a0f0f6212 */ /* 0x004fc600078e3cff */
[----:B------:R-:W2:Y:S01]  /*0b30*/  @P0 LDG.E R26, desc[UR4][R10.64+0x12c] ;  /* 0x00012c040a1a0981 */ /* 0x000ea2000c1e1900 */
[----:B----4-:R-:W-:-:S03]  /*0b40*/  @P2 LOP3.LUT R2, R2, R23, RZ, 0x3c, !PT ;  /* 0x0000001702022212 */ /* 0x010fc600078e3cff */
[----:B------:R-:W4:Y:S01]  /*0b50*/  @P4 LDG.E R23, desc[UR4][R10.64+0xfc] ;  /* 0x0000fc040a174981 */ /* 0x000f22000c1e1900 */
[----:B------:R-:W-:-:S03]  /*0b60*/  @P2 LOP3.LUT R5, R5, R20, RZ, 0x3c, !PT ;  /* 0x0000001405052212 */ /* 0x000fc600078e3cff */
[----:B------:R-:W4:Y:S01]  /*0b70*/  @P4 LDG.E R20, desc[UR4][R10.64+0xf8] ;  /* 0x0000f8040a144981 */ /* 0x000f22000c1e1900 */
[----:B------:R-:W-:Y:S02]  /*0b80*/  @P3 LOP3.LUT R2, R2, R27, RZ, 0x3c, !PT ;  /* 0x0000001b02023212 */ /* 0x000fe400078e3cff */
[----:B------:R-:W-:Y:S01]  /*0b90*/  @P3 LOP3.LUT R4, R4, R25, RZ, 0x3c, !PT ;  /* 0x0000001904043212 */ /* 0x000fe200078e3cff */
[----:B------:R-:W4:Y:S01]  /*0ba0*/  @P5 LDG.E R27, desc[UR4][R10.64+0x110] ;  /* 0x000110040a1b5981 */ /* 0x000f22000c1e1900 */
[----:B------:R-:W-:-:S03]  /*0bb0*/  @P3 LOP3.LUT R5, R5, R24, RZ, 0x3c, !PT ;  /* 0x0000001805053212 */ /* 0x000fc600078e3cff */
[----:B------:R-:W4:Y:S04]  /*0bc0*/  @P5 LDG.E R25, desc[UR4][R10.64+0x108] ;  /* 0x000108040a195981 */ /* 0x000f28000c1e1900 */
        /* <DEDUP_REMOVED lines=19> */
[----:B------:R-:W-:-:S05]  /*0d00*/  VIADD R19, R19, 0x10 ;  /* 0x0000001013137836 */ /* 0x000fca0000000000 */
[----:B------:R-:W-:Y:S02]  /*0d10*/  ISETP.NE.AND P1, PT, R19, 0x20, PT ;  /* 0x000000201300780c */ /* 0x000fe40003f25270 */
[----:B------:R-:W-:Y:S02]  /*0d20*/  @P5 LOP3.LUT R3, R3, R18, RZ, 0x3c, !PT ;  /* 0x0000001203035212 */ /* 0x000fe400078e3cff */
[----:B------:R-:W-:Y:S02]  /*0d30*/  @P6 LOP3.LUT R4, R4, R21, RZ, 0x3c, !PT ;  /* 0x0000001504046212 */ /* 0x000fe400078e3cff */
[----:B---3--:R-:W-:-:S04]  /*0d40*/  @P6 LOP3.LUT R3, R3, R22, RZ, 0x3c, !PT ;  /* 0x0000001603036212 */ /* 0x008fc800078e3cff */
[----:B--2---:R-:W-:Y:S02]  /*0d50*/  @P0 LOP3.LUT R3, R3, R26, RZ, 0x3c, !PT ;  /* 0x0000001a03030212 */ /* 0x004fe400078e3cff */
[----:B----4-:R-:W-:Y:S02]  /*0d60*/  @P6 LOP3.LUT R2, R2, R23, RZ, 0x3c, !PT ;  /* 0x0000001702026212 */ /* 0x010fe400078e3cff */
[----:B------:R-:W-:Y:S02]  /*0d70*/  @P6 LOP3.LUT R5, R5, R20, RZ, 0x3c, !PT ;  /* 0x0000001405056212 */ /* 0x000fe400078e3cff */
[----:B------:R-:W-:Y:S02]  /*0d80*/  @P0 LOP3.LUT R2, R2, R27, RZ, 0x3c, !PT ;  /* 0x0000001b02020212 */ /* 0x000fe400078e3cff */
[----:B------:R-:W-:Y:S02]  /*0d90*/  @P0 LOP3.LUT R4, R4, R25, RZ, 0x3c, !PT ;  /* 0x0000001904040212 */ /* 0x000fe400078e3cff */
[----:B------:R-:W-:Y:S01]  /*0da0*/  @P0 LOP3.LUT R5, R5, R24, RZ, 0x3c, !PT ;  /* 0x0000001805050212 */ /* 0x000fe200078e3cff */
[----:B------:R-:W-:Y:S06]  /*0db0*/  @P1 BRA `(.L_x_4) ;  /* 0xfffffff400481947 */ /* 0x000fec000383ffff */
[----:B------:R-:W-:-:S05]  /*0dc0*/  VIADD R17, R17, 0x1 ;  /* 0x0000000111117836 */ /* 0x000fca0000000000 */
[----:B------:R-:W-:-:S13]  /*0dd0*/  ISETP.NE.AND P0, PT, R17, 0x5, PT ;  /* 0x000000051100780c */ /* 0x000fda0003f05270 */
[----:B------:R-:W-:Y:S05]  /*0de0*/  @P0 BRA `(.L_x_5) ;  /* 0xfffffff400300947 */ /* 0x000fea000383ffff */
[----:B------:R0:W-:Y:S01]  /*0df0*/  STG.E.64 desc[UR4][R6.64+0x8], R4 ;  /* 0x0000080406007986 */ /* 0x0001e2000c101b04 */
[----:B------:R-:W-:Y:S01]  /*0e00*/  VIADD R14, R14, 0x1 ;  /* 0x000000010e0e7836 */ /* 0x000fe20000000000 */
[----:B------:R-:W-:Y:S02]  /*0e10*/  LOP3.LUT R11, R13, 0x3, RZ, 0xc0, !PT ;  /* 0x000000030d0b7812 */ /* 0x000fe400078ec0ff */
[----:B------:R0:W-:Y:S02]  /*0e20*/  STG.E.64 desc[UR4][R6.64+0x10], R2 ;  /* 0x0000100206007986 */ /* 0x0001e4000c101b04 */
[----:B------:R-:W-:Y:S02]  /*0e30*/  ISETP.GE.U32.AND P0, PT, R14, R11, PT ;  /* 0x0000000b0e00720c */ /* 0x000fe40003f06070 */
[----:B------:R0:W-:Y:S11]  /*0e40*/  STG.E desc[UR4][R6.64+0x4], R15 ;  /* 0x0000040f06007986 */ /* 0x0001f6000c101904 */
[----:B------:R-:W-:Y:S05]  /*0e50*/  @!P0 BRA `(.L_x_6) ;  /* 0xfffffff400048947 */ /* 0x000fea000383ffff */
.L_x_3:
[----:B------:R-:W-:Y:S05]  /*0e60*/  BSYNC.RECONVERGENT B1 ;  /* 0x0000000000017941 */ /* 0x000fea0003800200 */
.L_x_2:
[C---:B------:R-:W-:Y:S01]  /*0e70*/  ISETP.GT.U32.AND P0, PT, R13.reuse, 0x3, PT ;  /* 0x000000030d00780c */ /* 0x040fe20003f04070 */
[----:B------:R-:W-:Y:S01]  /*0e80*/  VIADD R12, R12, 0x1 ;  /* 0x000000010c0c7836 */ /* 0x000fe20000000000 */
[--C-:B------:R-:W-:Y:S02]  /*0e90*/  SHF.R.U64 R13, R13, 0x2, R0.reuse ;  /* 0x000000020d0d7819 */ /* 0x100fe40000001200 */
[----:B------:R-:W-:Y:S02]  /*0ea0*/  ISETP.GT.U32.AND.EX P0, PT, R0, RZ, PT, P0 ;  /* 0x000000ff0000720c */ /* 0x000fe40003f04100 */
[----:B------:R-:W-:-:S11]  /*0eb0*/  SHF.R.U32.HI R0, RZ, 0x2, R0 ;  /* 0x00000002ff007819 */ /* 0x000fd60000011600 */
[----:B------:R-:W-:Y:S05]  /*0ec0*/  @P0 BRA `(.L_x_7) ;  /* 0xfffffff000c80947 */ /* 0x000fea000383ffff */
.L_x_1:
[----:B------:R-:W-:Y:S05]  /*0ed0*/  BSYNC.RECONVERGENT B0 ;  /* 0x0000000000007941 */ /* 0x000fea0003800200 */
.L_x_0:
[----:B------:R-:W-:Y:S04]  /*0ee0*/  STG.E.64 desc[UR4][R6.64+0x18], RZ ;  /* 0x000018ff06007986 */ /* 0x000fe8000c101b04 */
[----:B------:R-:W-:Y:S04]  /*0ef0*/  STG.E desc[UR4][R6.64+0x20], RZ ;  /* 0x000020ff06007986 */ /* 0x000fe8000c101904 */
[----:B------:R-:W-:Y:S01]  /*0f00*/  STG.E.64 desc[UR4][R6.64+0x28], RZ ;  /* 0x000028ff06007986 */ /* 0x000fe2000c101b04 */
[----:B------:R-:W-:Y:S05]  /*0f10*/  EXIT ;  /* 0x000000000000794d */ /* 0x000fea0003800000 */
.L_x_8:
[----:B------:R-:W-:-:S00]  /*0f20*/  BRA `(.L_x_8) ;  /* 0xfffffffc00fc7947 */ /* 0x000fc0000383ffff */
[----:B------:R-:W-:-:S00]  /*0f30*/  NOP ;  /* 0x0000000000007918 */ /* 0x000fc00000000000 */
        /* <DEDUP_REMOVED lines=12> */
.L_x_9:


//--------------------- .nv.global.init           --------------------------
	.section	.nv.global.init,"aw",@progbits
	.align	4
.nv.global.init:
	.type		mrg32k3aM1SubSeq,@object
	.size		mrg32k3aM1SubSeq,(mrg32k3aM2SubSeq - mrg32k3aM1SubSeq)
mrg32k3aM1SubSeq:
        /*0000*/ 	.byte	0x0b, 0xcc, 0xee, 0x04, 0x73, 0x29, 0x8b, 0x6f, 0xf6, 0x53, 0x03, 0xf6, 0x23, 0xf6, 0xea, 0xda
        /* <DEDUP_REMOVED lines=125> */
	.type		mrg32k3aM2SubSeq,@object
	.size		mrg32k3aM2SubSeq,(mrg32k3aM1 - mrg32k3aM2SubSeq)
mrg32k3aM2SubSeq:
        /* <DEDUP_REMOVED lines=126> */
	.type		mrg32k3aM1,@object
	.size		mrg32k3aM1,(mrg32k3aM1Seq - mrg32k3aM1)
mrg32k3aM1:
        /* <DEDUP_REMOVED lines=144> */
	.type		mrg32k3aM1Seq,@object
	.size		mrg32k3aM1Seq,(mrg32k3aM2 - mrg32k3aM1Seq)
mrg32k3aM1Seq:
        /* <DEDUP_REMOVED lines=144> */
	.type		mrg32k3aM2,@object
	.size		mrg32k3aM2,(mrg32k3aM2Seq - mrg32k3aM2)
mrg32k3aM2:
        /* <DEDUP_REMOVED lines=144> */
	.type		mrg32k3aM2Seq,@object
	.size		mrg32k3aM2Seq,(precalc_xorwow_matrix - mrg32k3aM2Seq)
mrg32k3aM2Seq:
        /* <DEDUP_REMOVED lines=144> */
	.type		precalc_xorwow_matrix,@object
	.size		precalc_xorwow_matrix,(precalc_xorwow_offset_matrix - precalc_xorwow_matrix)
precalc_xorwow_matrix:
        /* <DEDUP_REMOVED lines=6400> */
	.type		precalc_xorwow_offset_matrix,@object
	.size		precalc_xorwow_offset_matrix,(.L_1 - precalc_xorwow_offset_matrix)
precalc_xorwow_offset_matrix:
        /* <DEDUP_REMOVED lines=6400> */
.L_1:


//--------------------- .nv.shared.reserved.0     --------------------------
	.section	.nv.shared.reserved.0,"aw",@nobits
	.weak		__nv_reservedSMEM_offset_0_alias
	.size		__nv_reservedSMEM_offset_0_alias, 0, 64
	.other		__nv_reservedSMEM_offset_0_alias,@"STO_CUDA_RESERVED_SHARED STV_DEFAULT"
__nv_reservedSMEM_offset_0_alias:
	.zero		0
	.zero		64


//--------------------- .nv.constant0._Z10initRandomiiP17curandStateXORWOW --------------------------
	.section	.nv.constant0._Z10initRandomiiP17curandStateXORWOW,"a",@progbits
	.sectionflags	@""
	.align	4
.nv.constant0._Z10initRandomiiP17curandStateXORWOW:
	.zero		912


//--------------------- SYMBOLS --------------------------

	.type		.nv.reservedSmem.offset0,@object
	.size		.nv.reservedSmem.offset0,0x4
